//
// Generated by NVIDIA NVVM Compiler
//
// Compiler Build ID: CL-36424714
// Cuda compilation tools, release 13.0, V13.0.88
// Based on NVVM 20.0.0
//

.version 9.0
.target sm_100
.address_size 64

	// .globl	_Z5hellov
.extern .func  (.param .b32 func_retval0) vprintf
(
	.param .b64 vprintf_param_0,
	.param .b64 vprintf_param_1
)
;
.global .align 1 .b8 $str[13] = {72, 69, 76, 76, 79, 32, 87, 79, 82, 76, 68, 33};
.global .align 8 .u64 str = generic($str);
.global .align 1 .b8 $str$1[4] = {37, 99, 10};

.visible .entry _Z5hellov()
{
	.local .align 8 .b8 	__local_depot0[8];
	.reg .b64 	%SP;
	.reg .b64 	%SPL;
	.reg .b16 	%rs<6>;
	.reg .b32 	%r<5>;
	.reg .b64 	%rd<8>;

	mov.u64 	%SPL, __local_depot0;
	cvta.local.u64 	%SP, %SPL;
	add.u64 	%rd1, %SP, 0;
	add.u64 	%rd2, %SPL, 0;
	mov.u32 	%r1, %tid.x;
	cvt.u16.u32 	%rs1, %r1;
	mul.hi.u16 	%rs2, %rs1, 5462;
	mul.lo.s16 	%rs3, %rs2, 12;
	sub.s16 	%rs4, %rs1, %rs3;
	cvt.u64.u16 	%rd3, %rs4;
	mov.u64 	%rd4, $str;
	add.s64 	%rd5, %rd4, %rd3;
	ld.global.nc.u8 	%rs5, [%rd5];
	cvt.s32.s8 	%r2, %rs5;
	st.local.u32 	[%rd2], %r2;
	mov.u64 	%rd6, $str$1;
	cvta.global.u64 	%rd7, %rd6;
	{ // callseq 0, 0
	.param .b64 param0;
	st.param.b64 	[param0], %rd7;
	.param .b64 param1;
	st.param.b64 	[param1], %rd1;
	.param .b32 retval0;
	call.uni (retval0), 
	vprintf, 
	(
	param0, 
	param1
	);
	ld.param.b32 	%r3, [retval0];
	} // callseq 0
	ret;

}


// ===== COMPILED SASS (sm_100) =====

	.target	sm_100

	.elftype	@"ET_EXEC"


//--------------------- .note.nv.tkinfo           --------------------------
	.section	.note.nv.tkinfo,"",@"SHT_NOTE"
	.sectionflags	@"SHF_NOTE_NV_TKINFO"
	.tkinfo
        /*0018*/ 	.word	0x00000002
        /*0030*/ 	.string	""
        /*0030*/ 	.string	"ptxas"
        /*0030*/ 	.string	"Cuda compilation tools, release 13.0, V13.0.88"
        /*0030*/ 	.string	"Build cuda_13.0.r13.0/compiler.36424714_0"
        /*0030*/ 	.string	"-arch sm_100 -m 64 "



//--------------------- .note.nv.cuinfo           --------------------------
	.section	.note.nv.cuinfo,"",@"SHT_NOTE"
	.sectionflags	@"SHF_NOTE_NV_CUINFO"
        /*0018*/ 	.short	0x0002
        /*001a*/ 	.short	0x0064
        /*001c*/ 	.short	0x0082
	.zero		2


//--------------------- .nv.info                  --------------------------
	.section	.nv.info,"",@"SHT_CUDA_INFO"
	.align	4


	//----- nvinfo : EIATTR_REGCOUNT
	.align		4
        /*0000*/ 	.byte	0x04, 0x2f
        /*0002*/ 	.short	(.L_4 - .L_3)
	.align		4
.L_3:
        /*0004*/ 	.word	index@(_Z5hellov)
        /*0008*/ 	.word	0x00000018


	//----- nvinfo : EIATTR_FRAME_SIZE
	.align		4
.L_4:
        /*000c*/ 	.byte	0x04, 0x11
        /*000e*/ 	.short	(.L_6 - .L_5)
	.align		4
.L_5:
        /*0010*/ 	.word	index@(_Z5hellov)
        /*0014*/ 	.word	0x00000008


	//----- nvinfo : EIATTR_MIN_STACK_SIZE
	.align		4
.L_6:
        /*0018*/ 	.byte	0x04, 0x12
        /*001a*/ 	.short	(.L_8 - .L_7)
	.align		4
.L_7:
        /*001c*/ 	.word	index@(_Z5hellov)
        /*0020*/ 	.word	0x00000008
.L_8:


//--------------------- .nv.compat                --------------------------
	.section	.nv.compat,"",@"SHT_CUDA_COMPAT_INFO"
	.align	4
        /*0000*/ 	.byte	0x02, 0x09, 0x00, 0x00, 0x02, 0x02, 0x01, 0x00, 0x02, 0x05, 0x05, 0x00, 0x03, 0x07, 0x01, 0x01
        /*0010*/ 	.byte	0x02, 0x03, 0x00, 0x00, 0x02, 0x06, 0x01, 0x00, 0x04, 0x0b, 0x08, 0x00, 0x09, 0x00, 0x00, 0x00
        /*0020*/ 	.byte	0x00, 0x00, 0x00, 0x00


//--------------------- .nv.info._Z5hellov        --------------------------
	.section	.nv.info._Z5hellov,"",@"SHT_CUDA_INFO"
	.sectionflags	@""
	.align	4


	//----- nvinfo : EIATTR_CUDA_API_VERSION
	.align		4
        /*0000*/ 	.byte	0x04, 0x37
        /*0002*/ 	.short	(.L_10 - .L_9)
.L_9:
        /*0004*/ 	.word	0x00000082


	//----- nvinfo : EIATTR_SPARSE_MMA_MASK
	.align		4
.L_10:
        /*0008*/ 	.byte	0x03, 0x50
        /*000a*/ 	.short	0x0000


	//----- nvinfo : EIATTR_MAXREG_COUNT
	.align		4
        /*000c*/ 	.byte	0x03, 0x1b
        /*000e*/ 	.short	0x00ff


	//----- nvinfo : EIATTR_EXTERNS
	.align		4
        /*0010*/ 	.byte	0x04, 0x0f
        /*0012*/ 	.short	(.L_12 - .L_11)


	//   ....[0]....
	.align		4
.L_11:
        /*0014*/ 	.word	index@(vprintf)


	//----- nvinfo : EIATTR_MERCURY_ISA_VERSION
	.align		4
.L_12:
        /*0018*/ 	.byte	0x03, 0x5f
        /*001a*/ 	.short	0x0101


	//----- nvinfo : EIATTR_VRC_CTA_INIT_COUNT
	.align		4
        /*001c*/ 	.byte	0x02, 0x4a
	.zero		1
	.zero		1


	//----- nvinfo : EIATTR_SYSCALL_OFFSETS
	.align		4
        /*0020*/ 	.byte	0x04, 0x46
        /*0022*/ 	.short	(.L_14 - .L_13)


	//   ....[0]....
.L_13:
        /*0024*/ 	.word	0x000001d0


	//----- nvinfo : EIATTR_EXIT_INSTR_OFFSETS
	.align		4
.L_14:
        /*0028*/ 	.byte	0x04, 0x1c
        /*002a*/ 	.short	(.L_16 - .L_15)


	//   ....[0]....
.L_15:
        /*002c*/ 	.word	0x000001e0


	//----- nvinfo : EIATTR_SW_WAR
	.align		4
.L_16:
        /*0030*/ 	.byte	0x04, 0x36
        /*0032*/ 	.short	(.L_18 - .L_17)
.L_17:
        /*0034*/ 	.word	0x00000008
.L_18:


//--------------------- .nv.callgraph             --------------------------
	.section	.nv.callgraph,"",@"SHT_CUDA_CALLGRAPH"
	.align	4
	.sectionentsize	8
	.align		4
        /*0000*/ 	.word	0x00000000
	.align		4
        /*0004*/ 	.word	0xffffffff
	.align		4
        /*0008*/ 	.word	index@(_Z5hellov)
	.align		4
        /*000c*/ 	.word	index@(vprintf)
	.align		4
        /*0010*/ 	.word	0x00000000
	.align		4
        /*0014*/ 	.word	0xfffffffe
	.align		4
        /*0018*/ 	.word	0x00000000
	.align		4
        /*001c*/ 	.word	0xfffffffd
	.align		4
        /*0020*/ 	.word	0x00000000
	.align		4
        /*0024*/ 	.word	0xfffffffc


//--------------------- .nv.constant4             --------------------------
	.section	.nv.constant4,"a",@progbits
	.align	8
	.align		8
.nv.constant4:
        /*0000*/ 	.dword	vprintf
	.align		8
        /*0008*/ 	.dword	$str
	.align		8
        /*0010*/ 	.dword	str
	.align		8
        /*0018*/ 	.dword	$str$1


//--------------------- .text._Z5hellov           --------------------------
	.section	.text._Z5hellov,"ax",@progbits
	.align	128
        .global         _Z5hellov
        .type           _Z5hellov,@function
        .size           _Z5hellov,(.L_x_2 - _Z5hellov)
        .other          _Z5hellov,@"STO_CUDA_ENTRY STV_DEFAULT"
_Z5hellov:
.text._Z5hellov:
[----:B------:R-:W0:Y:S01]  /*0000*/  LDC R1, c[0x0][0x37c] ;  /* 0x0000df00ff017b82 */ /* 0x000e220000000800 */
[----:B------:R-:W1:Y:S01]  /*0010*/  S2R R3, SR_TID.X ;  /* 0x0000000000037919 */ /* 0x000e620000002100 */
[----:B------:R-:W2:Y:S01]  /*0020*/  LDCU.64 UR6, c[0x4][0x8] ;  /* 0x01000100ff0677ac */ /* 0x000ea20008000a00 */
[----:B0-----:R-:W-:Y:S01]  /*0030*/  VIADD R1, R1, 0xfffffff8 ;  /* 0xfffffff801017836 */ /* 0x001fe20000000000 */
[----:B------:R-:W0:Y:S01]  /*0040*/  LDCU.64 UR4, c[0x0][0x358] ;  /* 0x00006b00ff0477ac */ /* 0x000e220008000a00 */
[----:B-1----:R-:W-:-:S05]  /*0050*/  LOP3.LUT R0, R3, 0xffff, RZ, 0xc0, !PT ;  /* 0x0000ffff03007812 */ /* 0x002fca00078ec0ff */
[----:B------:R-:W-:-:S05]  /*0060*/  IMAD R0, R0, 0x1556, RZ ;  /* 0x0000155600007824 */ /* 0x000fca00078e02ff */
[----:B------:R-:W-:-:S04]  /*0070*/  SHF.R.U32.HI R0, RZ, 0x10, R0 ;  /* 0x00000010ff007819 */ /* 0x000fc80000011600 */
[----:B------:R-:W-:-:S05]  /*0080*/  PRMT R0, R0, 0x9910, RZ ;  /* 0x0000991000007816 */ /* 0x000fca00000000ff */
[----:B------:R-:W-:-:S04]  /*0090*/  IMAD R0, R0, 0xc, RZ ;  /* 0x0000000c00007824 */ /* 0x000fc800078e02ff */
[----:B------:R-:W-:-:S05]  /*00a0*/  IMAD.MOV R0, RZ, RZ, -R0 ;  /* 0x000000ffff007224 */ /* 0x000fca00078e0a00 */
[----:B------:R-:W-:-:S05]  /*00b0*/  PRMT R0, R0, 0x7710, RZ ;  /* 0x0000771000007816 */ /* 0x000fca00000000ff */
[----:B------:R-:W-:-:S05]  /*00c0*/  IMAD.IADD R0, R0, 0x1, R3 ;  /* 0x0000000100007824 */ /* 0x000fca00078e0203 */
[----:B------:R-:W-:-:S04]  /*00d0*/  LOP3.LUT R0, R0, 0xffff, RZ, 0xc0, !PT ;  /* 0x0000ffff00007812 */ /* 0x000fc800078ec0ff */
[----:B--2---:R-:W-:-:S05]  /*00e0*/  IADD3 R8, P0, PT, R0, UR6, RZ ;  /* 0x0000000600087c10 */ /* 0x004fca000ff1e0ff */
[----:B------:R-:W-:Y:S01]  /*00f0*/  IMAD.X R9, RZ, RZ, UR7, P0 ;  /* 0x00000007ff097e24 */ /* 0x000fe200080e06ff */
[----:B------:R-:W-:Y:S01]  /*0100*/  MOV R2, 0x0 ;  /* 0x0000000000027802 */ /* 0x000fe20000000f00 */
[----:B------:R-:W1:Y:S03]  /*0110*/  LDCU.64 UR6, c[0x4][0x18] ;  /* 0x01000300ff0677ac */ /* 0x000e660008000a00 */
[----:B0-----:R-:W2:Y:S01]  /*0120*/  LDG.E.U8.CONSTANT R8, desc[UR4][R8.64] ;  /* 0x0000000408087981 */ /* 0x001ea2000c1e9100 */
[----:B------:R-:W0:Y:S01]  /*0130*/  LDCU UR4, c[0x0][0x2f8] ;  /* 0x00005f00ff0477ac */ /* 0x000e220008000800 */
[----:B------:R-:W3:Y:S01]  /*0140*/  LDC.64 R2, c[0x4][R2] ;  /* 0x0100000002027b82 */ /* 0x000ee20000000a00 */
[----:B------:R-:W4:Y:S01]  /*0150*/  LDCU UR5, c[0x0][0x2fc] ;  /* 0x00005f80ff0577ac */ /* 0x000f220008000800 */
[----:B-1----:R-:W-:Y:S02]  /*0160*/  IMAD.U32 R4, RZ, RZ, UR6 ;  /* 0x00000006ff047e24 */ /* 0x002fe4000f8e00ff */
[----:B------:R-:W-:Y:S01]  /*0170*/  IMAD.U32 R5, RZ, RZ, UR7 ;  /* 0x00000007ff057e24 */ /* 0x000fe2000f8e00ff */
[----:B0-----:R-:W-:-:S05]  /*0180*/  IADD3 R6, P0, PT, R1, UR4, RZ ;  /* 0x0000000401067c10 */ /* 0x001fca000ff1e0ff */
[----:B----4-:R-:W-:Y:S01]  /*0190*/  IMAD.X R7, RZ, RZ, UR5, P0 ;  /* 0x00000005ff077e24 */ /* 0x010fe200080e06ff */
[----:B--2---:R-:W-:-:S05]  /*01a0*/  PRMT R0, R8, 0x8880, RZ ;  /* 0x0000888008007816 */ /* 0x004fca00000000ff */
[----:B---3--:R0:W-:Y:S02]  /*01b0*/  STL [R1], R0 ;  /* 0x0000000001007387 */ /* 0x0081e40000100800 */
[----:B------:R-:W-:-:S07]  /*01c0*/  LEPC R20, `(.L_x_0) ;  /* 0x000000001014794e */ /* 0x000fce0000000000 */
[----:B0-----:R-:W-:Y:S05]  /*01d0*/  CALL.ABS.NOINC R2 ;  /* 0x0000000002007343 */ /* 0x001fea0003c00000 */
.L_x_0:
[----:B------:R-:W-:Y:S05]  /*01e0*/  EXIT ;  /* 0x000000000000794d */ /* 0x000fea0003800000 */
.L_x_1:
[----:B------:R-:W-:-:S00]  /*01f0*/  BRA `(.L_x_1) ;  /* 0xfffffffc00fc7947 */ /* 0x000fc0000383ffff */
[----:B------:R-:W-:-:S00]  /*0200*/  NOP ;  /* 0x0000000000007918 */ /* 0x000fc00000000000 */
[----:B------:R-:W-:-:S00]  /*0210*/  NOP ;  /* 0x0000000000007918 */ /* 0x000fc00000000000 */
[----:B------:R-:W-:-:S00]  /*0220*/  NOP ;  /* 0x0000000000007918 */ /* 0x000fc00000000000 */
[----:B------:R-:W-:-:S00]  /*0230*/  NOP ;  /* 0x0000000000007918 */ /* 0x000fc00000000000 */
[----:B------:R-:W-:-:S00]  /*0240*/  NOP ;  /* 0x0000000000007918 */ /* 0x000fc00000000000 */
[----:B------:R-:W-:-:S00]  /*0250*/  NOP ;  /* 0x0000000000007918 */ /* 0x000fc00000000000 */
[----:B------:R-:W-:-:S00]  /*0260*/  NOP ;  /* 0x0000000000007918 */ /* 0x000fc00000000000 */
[----:B------:R-:W-:-:S00]  /*0270*/  NOP ;  /* 0x0000000000007918 */ /* 0x000fc00000000000 */
.L_x_2:


//--------------------- .nv.global.init           --------------------------
	.section	.nv.global.init,"aw",@progbits
	.align	8
	.align		8
.nv.global.init:
	.type		str,@object
	.size		str,($str$1 - str)
str:
        /*0000*/ 	.dword	fun@R_CUDA_G64($str)
	.type		$str$1,@object
	.size		$str$1,($str - $str$1)
$str$1:
        /*0008*/ 	.byte	0x25, 0x63, 0x0a, 0x00
	.type		$str,@object
	.size		$str,(.L_0 - $str)
$str:
        /*000c*/ 	.byte	0x48, 0x45, 0x4c, 0x4c, 0x4f, 0x20, 0x57, 0x4f, 0x52, 0x4c, 0x44, 0x21, 0x00
.L_0:


//--------------------- .nv.shared.reserved.0     --------------------------
	.section	.nv.shared.reserved.0,"aw",@nobits
	.weak		__nv_reservedSMEM_offset_0_alias
	.size		__nv_reservedSMEM_offset_0_alias, 0, 64
	.other		__nv_reservedSMEM_offset_0_alias,@"STO_CUDA_RESERVED_SHARED STV_DEFAULT"
__nv_reservedSMEM_offset_0_alias:
	.zero		0
	.zero		64


//--------------------- .nv.constant0._Z5hellov   --------------------------
	.section	.nv.constant0._Z5hellov,"a",@progbits
	.sectionflags	@""
	.align	4
.nv.constant0._Z5hellov:
	.zero		896


//--------------------- SYMBOLS --------------------------

	.type		.nv.reservedSmem.offset0,@object
	.size		.nv.reservedSmem.offset0,0x4
	.type		vprintf,@function
